//
// Generated by NVIDIA NVVM Compiler
//
// Compiler Build ID: CL-36424714
// Cuda compilation tools, release 13.0, V13.0.88
// Based on NVVM 20.0.0
//

.version 9.0
.target sm_100
.address_size 64

	// .globl	_Z8edgeScaniPjP4Edgei

.visible .entry _Z8edgeScaniPjP4Edgei(
	.param .u32 _Z8edgeScaniPjP4Edgei_param_0,
	.param .u64 .ptr .align 1 _Z8edgeScaniPjP4Edgei_param_1,
	.param .u64 .ptr .align 1 _Z8edgeScaniPjP4Edgei_param_2,
	.param .u32 _Z8edgeScaniPjP4Edgei_param_3
)
{
	.reg .pred 	%p<3>;
	.reg .b32 	%r<14>;
	.reg .b64 	%rd<11>;

	ld.param.u32 	%r3, [_Z8edgeScaniPjP4Edgei_param_0];
	ld.param.u64 	%rd4, [_Z8edgeScaniPjP4Edgei_param_1];
	ld.param.u64 	%rd3, [_Z8edgeScaniPjP4Edgei_param_2];
	ld.param.u32 	%r2, [_Z8edgeScaniPjP4Edgei_param_3];
	cvta.to.global.u64 	%rd1, %rd4;
	mov.u32 	%r4, %tid.x;
	mov.u32 	%r5, %ntid.x;
	mov.u32 	%r6, %ctaid.x;
	mad.lo.s32 	%r1, %r5, %r6, %r4;
	setp.ge.s32 	%p1, %r1, %r3;
	@%p1 bra 	$L__BB0_3;
	cvta.to.global.u64 	%rd5, %rd3;
	add.s32 	%r7, %r2, %r1;
	mul.wide.s32 	%rd6, %r7, 16;
	add.s64 	%rd2, %rd5, %rd6;
	ld.global.u32 	%r8, [%rd2];
	ld.global.u32 	%r9, [%rd2+8];
	mul.wide.s32 	%rd7, %r8, 4;
	add.s64 	%rd8, %rd1, %rd7;
	ld.global.u32 	%r10, [%rd8];
	setp.lt.u32 	%p2, %r9, %r10;
	@%p2 bra 	$L__BB0_3;
	ld.global.u32 	%r11, [%rd2+12];
	ld.global.u32 	%r12, [%rd2+4];
	mul.wide.s32 	%rd9, %r12, 4;
	add.s64 	%rd10, %rd1, %rd9;
	atom.global.min.u32 	%r13, [%rd10], %r11;
$L__BB0_3:
	ret;

}
	// .globl	_Z10initLabelsiPj
.visible .entry _Z10initLabelsiPj(
	.param .u32 _Z10initLabelsiPj_param_0,
	.param .u64 .ptr .align 1 _Z10initLabelsiPj_param_1
)
{
	.reg .pred 	%p<2>;
	.reg .b32 	%r<7>;
	.reg .b64 	%rd<5>;

	ld.param.u32 	%r2, [_Z10initLabelsiPj_param_0];
	ld.param.u64 	%rd1, [_Z10initLabelsiPj_param_1];
	mov.u32 	%r3, %tid.x;
	mov.u32 	%r4, %ntid.x;
	mov.u32 	%r5, %ctaid.x;
	mad.lo.s32 	%r1, %r4, %r5, %r3;
	setp.ge.s32 	%p1, %r1, %r2;
	@%p1 bra 	$L__BB1_2;
	cvta.to.global.u64 	%rd2, %rd1;
	mul.wide.s32 	%rd3, %r1, 4;
	add.s64 	%rd4, %rd2, %rd3;
	mov.b32 	%r6, 2147483647;
	st.global.u32 	[%rd4], %r6;
$L__BB1_2:
	ret;

}
	// .globl	_Z9setSourcePjii
.visible .entry _Z9setSourcePjii(
	.param .u64 .ptr .align 1 _Z9setSourcePjii_param_0,
	.param .u32 _Z9setSourcePjii_param_1,
	.param .u32 _Z9setSourcePjii_param_2
)
{
	.reg .b32 	%r<3>;
	.reg .b64 	%rd<5>;

	ld.param.u64 	%rd1, [_Z9setSourcePjii_param_0];
	ld.param.u32 	%r1, [_Z9setSourcePjii_param_1];
	ld.param.u32 	%r2, [_Z9setSourcePjii_param_2];
	cvta.to.global.u64 	%rd2, %rd1;
	mul.wide.s32 	%rd3, %r1, 4;
	add.s64 	%rd4, %rd2, %rd3;
	st.global.u32 	[%rd4], %r2;
	ret;

}


// ===== COMPILED SASS (sm_100) =====

	.target	sm_100

	.elftype	@"ET_EXEC"


//--------------------- .note.nv.tkinfo           --------------------------
	.section	.note.nv.tkinfo,"",@"SHT_NOTE"
	.sectionflags	@"SHF_NOTE_NV_TKINFO"
	.tkinfo
        /*0018*/ 	.word	0x00000002
        /*0030*/ 	.string	""
        /*0030*/ 	.string	"ptxas"
        /*0030*/ 	.string	"Cuda compilation tools, release 13.0, V13.0.88"
        /*0030*/ 	.string	"Build cuda_13.0.r13.0/compiler.36424714_0"
        /*0030*/ 	.string	"-arch sm_100 -m 64 "



//--------------------- .note.nv.cuinfo           --------------------------
	.section	.note.nv.cuinfo,"",@"SHT_NOTE"
	.sectionflags	@"SHF_NOTE_NV_CUINFO"
        /*0018*/ 	.short	0x0002
        /*001a*/ 	.short	0x0064
        /*001c*/ 	.short	0x0082
	.zero		2


//--------------------- .nv.info                  --------------------------
	.section	.nv.info,"",@"SHT_CUDA_INFO"
	.align	4


	//----- nvinfo : EIATTR_REGCOUNT
	.align		4
        /*0000*/ 	.byte	0x04, 0x2f
        /*0002*/ 	.short	(.L_1 - .L_0)
	.align		4
.L_0:
        /*0004*/ 	.word	index@(_Z8edgeScaniPjP4Edgei)
        /*0008*/ 	.word	0x0000000c


	//----- nvinfo : EIATTR_FRAME_SIZE
	.align		4
.L_1:
        /*000c*/ 	.byte	0x04, 0x11
        /*000e*/ 	.short	(.L_3 - .L_2)
	.align		4
.L_2:
        /*0010*/ 	.word	index@(_Z8edgeScaniPjP4Edgei)
        /*0014*/ 	.word	0x00000000


	//----- nvinfo : EIATTR_REGCOUNT
	.align		4
.L_3:
        /*0018*/ 	.byte	0x04, 0x2f
        /*001a*/ 	.short	(.L_5 - .L_4)
	.align		4
.L_4:
        /*001c*/ 	.word	index@(_Z10initLabelsiPj)
        /*0020*/ 	.word	0x0000000a


	//----- nvinfo : EIATTR_FRAME_SIZE
	.align		4
.L_5:
        /*0024*/ 	.byte	0x04, 0x11
        /*0026*/ 	.short	(.L_7 - .L_6)
	.align		4
.L_6:
        /*0028*/ 	.word	index@(_Z10initLabelsiPj)
        /*002c*/ 	.word	0x00000000


	//----- nvinfo : EIATTR_REGCOUNT
	.align		4
.L_7:
        /*0030*/ 	.byte	0x04, 0x2f
        /*0032*/ 	.short	(.L_9 - .L_8)
	.align		4
.L_8:
        /*0034*/ 	.word	index@(_Z9setSourcePjii)
        /*0038*/ 	.word	0x00000008


	//----- nvinfo : EIATTR_FRAME_SIZE
	.align		4
.L_9:
        /*003c*/ 	.byte	0x04, 0x11
        /*003e*/ 	.short	(.L_11 - .L_10)
	.align		4
.L_10:
        /*0040*/ 	.word	index@(_Z9setSourcePjii)
        /*0044*/ 	.word	0x00000000


	//----- nvinfo : EIATTR_MIN_STACK_SIZE
	.align		4
.L_11:
        /*0048*/ 	.byte	0x04, 0x12
        /*004a*/ 	.short	(.L_13 - .L_12)
	.align		4
.L_12:
        /*004c*/ 	.word	index@(_Z9setSourcePjii)
        /*0050*/ 	.word	0x00000000


	//----- nvinfo : EIATTR_MIN_STACK_SIZE
	.align		4
.L_13:
        /*0054*/ 	.byte	0x04, 0x12
        /*0056*/ 	.short	(.L_15 - .L_14)
	.align		4
.L_14:
        /*0058*/ 	.word	index@(_Z10initLabelsiPj)
        /*005c*/ 	.word	0x00000000


	//----- nvinfo : EIATTR_MIN_STACK_SIZE
	.align		4
.L_15:
        /*0060*/ 	.byte	0x04, 0x12
        /*0062*/ 	.short	(.L_17 - .L_16)
	.align		4
.L_16:
        /*0064*/ 	.word	index@(_Z8edgeScaniPjP4Edgei)
        /*0068*/ 	.word	0x00000000
.L_17:


//--------------------- .nv.compat                --------------------------
	.section	.nv.compat,"",@"SHT_CUDA_COMPAT_INFO"
	.align	4
        /*0000*/ 	.byte	0x02, 0x09, 0x00, 0x00, 0x02, 0x02, 0x01, 0x00, 0x02, 0x05, 0x05, 0x00, 0x03, 0x07, 0x01, 0x01
        /*0010*/ 	.byte	0x02, 0x03, 0x00, 0x00, 0x02, 0x06, 0x01, 0x00, 0x04, 0x0b, 0x08, 0x00, 0x09, 0x00, 0x00, 0x00
        /*0020*/ 	.byte	0x00, 0x00, 0x00, 0x00


//--------------------- .nv.info._Z9setSourcePjii --------------------------
	.section	.nv.info._Z9setSourcePjii,"",@"SHT_CUDA_INFO"
	.sectionflags	@""
	.align	4


	//----- nvinfo : EIATTR_CUDA_API_VERSION
	.align		4
        /*0000*/ 	.byte	0x04, 0x37
        /*0002*/ 	.short	(.L_19 - .L_18)
.L_18:
        /*0004*/ 	.word	0x00000082


	//----- nvinfo : EIATTR_KPARAM_INFO
	.align		4
.L_19:
        /*0008*/ 	.byte	0x04, 0x17
        /*000a*/ 	.short	(.L_21 - .L_20)
.L_20:
        /*000c*/ 	.word	0x00000000
        /*0010*/ 	.short	0x0002
        /*0012*/ 	.short	0x000c
        /*0014*/ 	.byte	0x00, 0xf0, 0x11, 0x00


	//----- nvinfo : EIATTR_KPARAM_INFO
	.align		4
.L_21:
        /*0018*/ 	.byte	0x04, 0x17
        /*001a*/ 	.short	(.L_23 - .L_22)
.L_22:
        /*001c*/ 	.word	0x00000000
        /*0020*/ 	.short	0x0001
        /*0022*/ 	.short	0x0008
        /*0024*/ 	.byte	0x00, 0xf0, 0x11, 0x00


	//----- nvinfo : EIATTR_KPARAM_INFO
	.align		4
.L_23:
        /*0028*/ 	.byte	0x04, 0x17
        /*002a*/ 	.short	(.L_25 - .L_24)
.L_24:
        /*002c*/ 	.word	0x00000000
        /*0030*/ 	.short	0x0000
        /*0032*/ 	.short	0x0000
        /*0034*/ 	.byte	0x00, 0xf5, 0x21, 0x00


	//----- nvinfo : EIATTR_SPARSE_MMA_MASK
	.align		4
.L_25:
        /*0038*/ 	.byte	0x03, 0x50
        /*003a*/ 	.short	0x0000


	//----- nvinfo : EIATTR_MAXREG_COUNT
	.align		4
        /*003c*/ 	.byte	0x03, 0x1b
        /*003e*/ 	.short	0x00ff


	//----- nvinfo : EIATTR_MERCURY_ISA_VERSION
	.align		4
        /*0040*/ 	.byte	0x03, 0x5f
        /*0042*/ 	.short	0x0101


	//----- nvinfo : EIATTR_VRC_CTA_INIT_COUNT
	.align		4
        /*0044*/ 	.byte	0x02, 0x4a
	.zero		1
	.zero		1


	//----- nvinfo : EIATTR_EXIT_INSTR_OFFSETS
	.align		4
        /*0048*/ 	.byte	0x04, 0x1c
        /*004a*/ 	.short	(.L_27 - .L_26)


	//   ....[0]....
.L_26:
        /*004c*/ 	.word	0x00000060


	//----- nvinfo : EIATTR_CBANK_PARAM_SIZE
	.align		4
.L_27:
        /*0050*/ 	.byte	0x03, 0x19
        /*0052*/ 	.short	0x0010


	//----- nvinfo : EIATTR_PARAM_CBANK
	.align		4
        /*0054*/ 	.byte	0x04, 0x0a
        /*0056*/ 	.short	(.L_29 - .L_28)
	.align		4
.L_28:
        /*0058*/ 	.word	index@(.nv.constant0._Z9setSourcePjii)
        /*005c*/ 	.short	0x0380
        /*005e*/ 	.short	0x0010


	//----- nvinfo : EIATTR_SW_WAR
	.align		4
.L_29:
        /*0060*/ 	.byte	0x04, 0x36
        /*0062*/ 	.short	(.L_31 - .L_30)
.L_30:
        /*0064*/ 	.word	0x00000008
.L_31:


//--------------------- .nv.info._Z10initLabelsiPj --------------------------
	.section	.nv.info._Z10initLabelsiPj,"",@"SHT_CUDA_INFO"
	.sectionflags	@""
	.align	4


	//----- nvinfo : EIATTR_CUDA_API_VERSION
	.align		4
        /*0000*/ 	.byte	0x04, 0x37
        /*0002*/ 	.short	(.L_33 - .L_32)
.L_32:
        /*0004*/ 	.word	0x00000082


	//----- nvinfo : EIATTR_KPARAM_INFO
	.align		4
.L_33:
        /*0008*/ 	.byte	0x04, 0x17
        /*000a*/ 	.short	(.L_35 - .L_34)
.L_34:
        /*000c*/ 	.word	0x00000000
        /*0010*/ 	.short	0x0001
        /*0012*/ 	.short	0x0008
        /*0014*/ 	.byte	0x00, 0xf5, 0x21, 0x00


	//----- nvinfo : EIATTR_KPARAM_INFO
	.align		4
.L_35:
        /*0018*/ 	.byte	0x04, 0x17
        /*001a*/ 	.short	(.L_37 - .L_36)
.L_36:
        /*001c*/ 	.word	0x00000000
        /*0020*/ 	.short	0x0000
        /*0022*/ 	.short	0x0000
        /*0024*/ 	.byte	0x00, 0xf0, 0x11, 0x00


	//----- nvinfo : EIATTR_SPARSE_MMA_MASK
	.align		4
.L_37:
        /*0028*/ 	.byte	0x03, 0x50
        /*002a*/ 	.short	0x0000


	//----- nvinfo : EIATTR_MAXREG_COUNT
	.align		4
        /*002c*/ 	.byte	0x03, 0x1b
        /*002e*/ 	.short	0x00ff


	//----- nvinfo : EIATTR_MERCURY_ISA_VERSION
	.align		4
        /*0030*/ 	.byte	0x03, 0x5f
        /*0032*/ 	.short	0x0101


	//----- nvinfo : EIATTR_VRC_CTA_INIT_COUNT
	.align		4
        /*0034*/ 	.byte	0x02, 0x4a
	.zero		1
	.zero		1


	//----- nvinfo : EIATTR_EXIT_INSTR_OFFSETS
	.align		4
        /*0038*/ 	.byte	0x04, 0x1c
        /*003a*/ 	.short	(.L_39 - .L_38)


	//   ....[0]....
.L_38:
        /*003c*/ 	.word	0x00000070


	//   ....[1]....
        /*0040*/ 	.word	0x000000d0


	//----- nvinfo : EIATTR_CBANK_PARAM_SIZE
	.align		4
.L_39:
        /*0044*/ 	.byte	0x03, 0x19
        /*0046*/ 	.short	0x0010


	//----- nvinfo : EIATTR_PARAM_CBANK
	.align		4
        /*0048*/ 	.byte	0x04, 0x0a
        /*004a*/ 	.short	(.L_41 - .L_40)
	.align		4
.L_40:
        /*004c*/ 	.word	index@(.nv.constant0._Z10initLabelsiPj)
        /*0050*/ 	.short	0x0380
        /*0052*/ 	.short	0x0010


	//----- nvinfo : EIATTR_SW_WAR
	.align		4
.L_41:
        /*0054*/ 	.byte	0x04, 0x36
        /*0056*/ 	.short	(.L_43 - .L_42)
.L_42:
        /*0058*/ 	.word	0x00000008
.L_43:


//--------------------- .nv.info._Z8edgeScaniPjP4Edgei --------------------------
	.section	.nv.info._Z8edgeScaniPjP4Edgei,"",@"SHT_CUDA_INFO"
	.sectionflags	@""
	.align	4


	//----- nvinfo : EIATTR_CUDA_API_VERSION
	.align		4
        /*0000*/ 	.byte	0x04, 0x37
        /*0002*/ 	.short	(.L_45 - .L_44)
.L_44:
        /*0004*/ 	.word	0x00000082


	//----- nvinfo : EIATTR_KPARAM_INFO
	.align		4
.L_45:
        /*0008*/ 	.byte	0x04, 0x17
        /*000a*/ 	.short	(.L_47 - .L_46)
.L_46:
        /*000c*/ 	.word	0x00000000
        /*0010*/ 	.short	0x0003
        /*0012*/ 	.short	0x0018
        /*0014*/ 	.byte	0x00, 0xf0, 0x11, 0x00


	//----- nvinfo : EIATTR_KPARAM_INFO
	.align		4
.L_47:
        /*0018*/ 	.byte	0x04, 0x17
        /*001a*/ 	.short	(.L_49 - .L_48)
.L_48:
        /*001c*/ 	.word	0x00000000
        /*0020*/ 	.short	0x0002
        /*0022*/ 	.short	0x0010
        /*0024*/ 	.byte	0x00, 0xf5, 0x21, 0x00


	//----- nvinfo : EIATTR_KPARAM_INFO
	.align		4
.L_49:
        /*0028*/ 	.byte	0x04, 0x17
        /*002a*/ 	.short	(.L_51 - .L_50)
.L_50:
        /*002c*/ 	.word	0x00000000
        /*0030*/ 	.short	0x0001
        /*0032*/ 	.short	0x0008
        /*0034*/ 	.byte	0x00, 0xf5, 0x21, 0x00


	//----- nvinfo : EIATTR_KPARAM_INFO
	.align		4
.L_51:
        /*0038*/ 	.byte	0x04, 0x17
        /*003a*/ 	.short	(.L_53 - .L_52)
.L_52:
        /*003c*/ 	.word	0x00000000
        /*0040*/ 	.short	0x0000
        /*0042*/ 	.short	0x0000
        /*0044*/ 	.byte	0x00, 0xf0, 0x11, 0x00


	//----- nvinfo : EIATTR_SPARSE_MMA_MASK
	.align		4
.L_53:
        /*0048*/ 	.byte	0x03, 0x50
        /*004a*/ 	.short	0x0000


	//----- nvinfo : EIATTR_MAXREG_COUNT
	.align		4
        /*004c*/ 	.byte	0x03, 0x1b
        /*004e*/ 	.short	0x00ff


	//----- nvinfo : EIATTR_MERCURY_ISA_VERSION
	.align		4
        /*0050*/ 	.byte	0x03, 0x5f
        /*0052*/ 	.short	0x0101


	//----- nvinfo : EIATTR_VRC_CTA_INIT_COUNT
	.align		4
        /*0054*/ 	.byte	0x02, 0x4a
	.zero		1
	.zero		1


	//----- nvinfo : EIATTR_EXIT_INSTR_OFFSETS
	.align		4
        /*0058*/ 	.byte	0x04, 0x1c
        /*005a*/ 	.short	(.L_55 - .L_54)


	//   ....[0]....
.L_54:
        /*005c*/ 	.word	0x00000070


	//   ....[1]....
        /*0060*/ 	.word	0x00000130


	//   ....[2]....
        /*0064*/ 	.word	0x00000180


	//----- nvinfo : EIATTR_CBANK_PARAM_SIZE
	.align		4
.L_55:
        /*0068*/ 	.byte	0x03, 0x19
        /*006a*/ 	.short	0x001c


	//----- nvinfo : EIATTR_PARAM_CBANK
	.align		4
        /*006c*/ 	.byte	0x04, 0x0a
        /*006e*/ 	.short	(.L_57 - .L_56)
	.align		4
.L_56:
        /*0070*/ 	.word	index@(.nv.constant0._Z8edgeScaniPjP4Edgei)
        /*0074*/ 	.short	0x0380
        /*0076*/ 	.short	0x001c


	//----- nvinfo : EIATTR_SW_WAR
	.align		4
.L_57:
        /*0078*/ 	.byte	0x04, 0x36
        /*007a*/ 	.short	(.L_59 - .L_58)
.L_58:
        /*007c*/ 	.word	0x00000008
.L_59:


//--------------------- .nv.callgraph             --------------------------
	.section	.nv.callgraph,"",@"SHT_CUDA_CALLGRAPH"
	.align	4
	.sectionentsize	8
	.align		4
        /*0000*/ 	.word	0x00000000
	.align		4
        /*0004*/ 	.word	0xffffffff
	.align		4
        /*0008*/ 	.word	0x00000000
	.align		4
        /*000c*/ 	.word	0xfffffffe
	.align		4
        /*0010*/ 	.word	0x00000000
	.align		4
        /*0014*/ 	.word	0xfffffffd
	.align		4
        /*0018*/ 	.word	0x00000000
	.align		4
        /*001c*/ 	.word	0xfffffffc


//--------------------- .text._Z9setSourcePjii    --------------------------
	.section	.text._Z9setSourcePjii,"ax",@progbits
	.align	128
        .global         _Z9setSourcePjii
        .type           _Z9setSourcePjii,@function
        .size           _Z9setSourcePjii,(.L_x_3 - _Z9setSourcePjii)
        .other          _Z9setSourcePjii,@"STO_CUDA_ENTRY STV_DEFAULT"
_Z9setSourcePjii:
.text._Z9setSourcePjii:
[----:B------:R-:W-:Y:S08]  /*0000*/  LDC R1, c[0x0][0x37c] ;  /* 0x0000df00ff017b82 */ /* 0x000ff00000000800 */
[----:B------:R-:W0:Y:S01]  /*0010*/  LDC.64 R2, c[0x0][0x380] ;  /* 0x0000e000ff027b82 */ /* 0x000e220000000a00 */
[----:B------:R-:W1:Y:S07]  /*0020*/  LDCU.64 UR4, c[0x0][0x358] ;  /* 0x00006b00ff0477ac */ /* 0x000e6e0008000a00 */
[----:B------:R-:W0:Y:S02]  /*0030*/  LDC.64 R4, c[0x0][0x388] ;  /* 0x0000e200ff047b82 */ /* 0x000e240000000a00 */
[----:B0-----:R-:W-:-:S05]  /*0040*/  IMAD.WIDE R2, R4, 0x4, R2 ;  /* 0x0000000404027825 */ /* 0x001fca00078e0202 */
[----:B-1----:R-:W-:Y:S01]  /*0050*/  STG.E desc[UR4][R2.64], R5 ;  /* 0x0000000502007986 */ /* 0x002fe2000c101904 */
[----:B------:R-:W-:Y:S05]  /*0060*/  EXIT ;  /* 0x000000000000794d */ /* 0x000fea0003800000 */
.L_x_0:
[----:B------:R-:W-:-:S00]  /*0070*/  BRA `(.L_x_0) ;  /* 0xfffffffc00fc7947 */ /* 0x000fc0000383ffff */
[----:B------:R-:W-:-:S00]  /*0080*/  NOP ;  /* 0x0000000000007918 */ /* 0x000fc00000000000 */
[----:B------:R-:W-:-:S00]  /*0090*/  NOP ;  /* 0x0000000000007918 */ /* 0x000fc00000000000 */
[----:B------:R-:W-:-:S00]  /*00a0*/  NOP ;  /* 0x0000000000007918 */ /* 0x000fc00000000000 */
[----:B------:R-:W-:-:S00]  /*00b0*/  NOP ;  /* 0x0000000000007918 */ /* 0x000fc00000000000 */
[----:B------:R-:W-:-:S00]  /*00c0*/  NOP ;  /* 0x0000000000007918 */ /* 0x000fc00000000000 */
[----:B------:R-:W-:-:S00]  /*00d0*/  NOP ;  /* 0x0000000000007918 */ /* 0x000fc00000000000 */
[----:B------:R-:W-:-:S00]  /*00e0*/  NOP ;  /* 0x0000000000007918 */ /* 0x000fc00000000000 */
[----:B------:R-:W-:-:S00]  /*00f0*/  NOP ;  /* 0x0000000000007918 */ /* 0x000fc00000000000 */
.L_x_3:


//--------------------- .text._Z10initLabelsiPj   --------------------------
	.section	.text._Z10initLabelsiPj,"ax",@progbits
	.align	128
        .global         _Z10initLabelsiPj
        .type           _Z10initLabelsiPj,@function
        .size           _Z10initLabelsiPj,(.L_x_4 - _Z10initLabelsiPj)
        .other          _Z10initLabelsiPj,@"STO_CUDA_ENTRY STV_DEFAULT"
_Z10initLabelsiPj:
.text._Z10initLabelsiPj:
[----:B------:R-:W-:Y:S01]  /*0000*/  LDC R1, c[0x0][0x37c] ;  /* 0x0000df00ff017b82 */ /* 0x000fe20000000800 */
[----:B------:R-:W0:Y:S01]  /*0010*/  S2R R5, SR_TID.X ;  /* 0x0000000000057919 */ /* 0x000e220000002100 */
[----:B------:R-:W0:Y:S01]  /*0020*/  LDCU UR4, c[0x0][0x360] ;  /* 0x00006c00ff0477ac */ /* 0x000e220008000800 */
[----:B------:R-:W0:Y:S01]  /*0030*/  S2R R0, SR_CTAID.X ;  /* 0x0000000000007919 */ /* 0x000e220000002500 */
[----:B------:R-:W1:Y:S01]  /*0040*/  LDCU UR5, c[0x0][0x380] ;  /* 0x00007000ff0577ac */ /* 0x000e620008000800 */
[----:B0-----:R-:W-:-:S05]  /*0050*/  IMAD R5, R0, UR4, R5 ;  /* 0x0000000400057c24 */ /* 0x001fca000f8e0205 */
[----:B-1----:R-:W-:-:S13]  /*0060*/  ISETP.GE.AND P0, PT, R5, UR5, PT ;  /* 0x0000000505007c0c */ /* 0x002fda000bf06270 */
[----:B------:R-:W-:Y:S05]  /*0070*/  @P0 EXIT ;  /* 0x000000000000094d */ /* 0x000fea0003800000 */
[----:B------:R-:W0:Y:S01]  /*0080*/  LDC.64 R2, c[0x0][0x388] ;  /* 0x0000e200ff027b82 */ /* 0x000e220000000a00 */
[----:B------:R-:W1:Y:S01]  /*0090*/  LDCU.64 UR4, c[0x0][0x358] ;  /* 0x00006b00ff0477ac */ /* 0x000e620008000a00 */
[----:B------:R-:W-:Y:S01]  /*00a0*/  MOV R7, 0x7fffffff ;  /* 0x7fffffff00077802 */ /* 0x000fe20000000f00 */
[----:B0-----:R-:W-:-:S05]  /*00b0*/  IMAD.WIDE R2, R5, 0x4, R2 ;  /* 0x0000000405027825 */ /* 0x001fca00078e0202 */
[----:B-1----:R-:W-:Y:S01]  /*00c0*/  STG.E desc[UR4][R2.64], R7 ;  /* 0x0000000702007986 */ /* 0x002fe2000c101904 */
[----:B------:R-:W-:Y:S05]  /*00d0*/  EXIT ;  /* 0x000000000000794d */ /* 0x000fea0003800000 */
.L_x_1:
        /* <DEDUP_REMOVED lines=10> */
.L_x_4:


//--------------------- .text._Z8edgeScaniPjP4Edgei --------------------------
	.section	.text._Z8edgeScaniPjP4Edgei,"ax",@progbits
	.align	128
        .global         _Z8edgeScaniPjP4Edgei
        .type           _Z8edgeScaniPjP4Edgei,@function
        .size           _Z8edgeScaniPjP4Edgei,(.L_x_5 - _Z8edgeScaniPjP4Edgei)
        .other          _Z8edgeScaniPjP4Edgei,@"STO_CUDA_ENTRY STV_DEFAULT"
_Z8edgeScaniPjP4Edgei:
.text._Z8edgeScaniPjP4Edgei:
        /* <DEDUP_REMOVED lines=9> */
[----:B------:R-:W1:Y:S01]  /*0090*/  LDCU UR6, c[0x0][0x398] ;  /* 0x00007300ff0677ac */ /* 0x000e620008000800 */
[----:B------:R-:W2:Y:S06]  /*00a0*/  LDCU.64 UR4, c[0x0][0x358] ;  /* 0x00006b00ff0477ac */ /* 0x000eac0008000a00 */
[----:B------:R-:W3:Y:S01]  /*00b0*/  LDC.64 R6, c[0x0][0x388] ;  /* 0x0000e200ff067b82 */ /* 0x000ee20000000a00 */
[----:B-1----:R-:W-:-:S05]  /*00c0*/  IADD3 R5, PT, PT, R0, UR6, RZ ;  /* 0x0000000600057c10 */ /* 0x002fca000fffe0ff */
[----:B0-----:R-:W-:-:S05]  /*00d0*/  IMAD.WIDE R2, R5, 0x10, R2 ;  /* 0x0000001005027825 */ /* 0x001fca00078e0202 */
[----:B--2---:R-:W3:Y:S04]  /*00e0*/  LDG.E R5, desc[UR4][R2.64] ;  /* 0x0000000402057981 */ /* 0x004ee8000c1e1900 */
[----:B------:R-:W2:Y:S01]  /*00f0*/  LDG.E R0, desc[UR4][R2.64+0x8] ;  /* 0x0000080402007981 */ /* 0x000ea2000c1e1900 */
[----:B---3--:R-:W-:-:S06]  /*0100*/  IMAD.WIDE R4, R5, 0x4, R6 ;  /* 0x0000000405047825 */ /* 0x008fcc00078e0206 */
[----:B------:R-:W2:Y:S02]  /*0110*/  LDG.E R5, desc[UR4][R4.64] ;  /* 0x0000000404057981 */ /* 0x000ea4000c1e1900 */
[----:B--2---:R-:W-:-:S13]  /*0120*/  ISETP.GE.U32.AND P0, PT, R0, R5, PT ;  /* 0x000000050000720c */ /* 0x004fda0003f06070 */
[----:B------:R-:W-:Y:S05]  /*0130*/  @!P0 EXIT ;  /* 0x000000000000894d */ /* 0x000fea0003800000 */
[----:B------:R-:W2:Y:S04]  /*0140*/  LDG.E R5, desc[UR4][R2.64+0x4] ;  /* 0x0000040402057981 */ /* 0x000ea8000c1e1900 */
[----:B------:R-:W3:Y:S01]  /*0150*/  LDG.E R9, desc[UR4][R2.64+0xc] ;  /* 0x00000c0402097981 */ /* 0x000ee2000c1e1900 */
[----:B--2---:R-:W-:-:S05]  /*0160*/  IMAD.WIDE R4, R5, 0x4, R6 ;  /* 0x0000000405047825 */ /* 0x004fca00078e0206 */
[----:B---3--:R-:W-:Y:S01]  /*0170*/  REDG.E.MIN.STRONG.GPU desc[UR4][R4.64], R9 ;  /* 0x000000090400798e */ /* 0x008fe2000c92e104 */
[----:B------:R-:W-:Y:S05]  /*0180*/  EXIT ;  /* 0x000000000000794d */ /* 0x000fea0003800000 */
.L_x_2:
        /* <DEDUP_REMOVED lines=15> */
.L_x_5:


//--------------------- .nv.shared.reserved.0     --------------------------
	.section	.nv.shared.reserved.0,"aw",@nobits
	.weak		__nv_reservedSMEM_offset_0_alias
	.size		__nv_reservedSMEM_offset_0_alias, 0, 64
	.other		__nv_reservedSMEM_offset_0_alias,@"STO_CUDA_RESERVED_SHARED STV_DEFAULT"
__nv_reservedSMEM_offset_0_alias:
	.zero		0
	.zero		64


//--------------------- .nv.constant0._Z9setSourcePjii --------------------------
	.section	.nv.constant0._Z9setSourcePjii,"a",@progbits
	.sectionflags	@""
	.align	4
.nv.constant0._Z9setSourcePjii:
	.zero		912


//--------------------- .nv.constant0._Z10initLabelsiPj --------------------------
	.section	.nv.constant0._Z10initLabelsiPj,"a",@progbits
	.sectionflags	@""
	.align	4
.nv.constant0._Z10initLabelsiPj:
	.zero		912


//--------------------- .nv.constant0._Z8edgeScaniPjP4Edgei --------------------------
	.section	.nv.constant0._Z8edgeScaniPjP4Edgei,"a",@progbits
	.sectionflags	@""
	.align	4
.nv.constant0._Z8edgeScaniPjP4Edgei:
	.zero		924


//--------------------- SYMBOLS --------------------------

	.type		.nv.reservedSmem.offset0,@object
	.size		.nv.reservedSmem.offset0,0x4
